//
// Generated by NVIDIA NVVM Compiler
//
// Compiler Build ID: CL-36424714
// Cuda compilation tools, release 13.0, V13.0.88
// Based on NVVM 20.0.0
//

.version 9.0
.target sm_100
.address_size 64

	// .globl	_Z12share_memoryPf
.extern .func  (.param .b32 func_retval0) vprintf
(
	.param .b64 vprintf_param_0,
	.param .b64 vprintf_param_1
)
;
// _ZZ12share_memoryPfE8shar_mem has been demoted
.global .align 1 .b8 $str[4] = {37, 102, 10};
.global .align 1 .b8 $str$1[2] = {10};

.visible .entry _Z12share_memoryPf(
	.param .u64 .ptr .align 1 _Z12share_memoryPf_param_0
)
{
	.local .align 8 .b8 	__local_depot0[8];
	.reg .b64 	%SP;
	.reg .b64 	%SPL;
	.reg .pred 	%p<10>;
	.reg .b32 	%r<52>;
	.reg .b32 	%f<86>;
	.reg .b64 	%rd<11>;
	.reg .b64 	%fd<2>;
	// demoted variable
	.shared .align 4 .b8 _ZZ12share_memoryPfE8shar_mem[40];
	mov.u64 	%SPL, __local_depot0;
	cvta.local.u64 	%SP, %SPL;
	ld.param.u64 	%rd2, [_Z12share_memoryPf_param_0];
	cvta.to.global.u64 	%rd3, %rd2;
	mov.u32 	%r1, %tid.x;
	mul.wide.u32 	%rd4, %r1, 4;
	add.s64 	%rd1, %rd3, %rd4;
	ld.global.f32 	%f15, [%rd1];
	shl.b32 	%r23, %r1, 2;
	mov.u32 	%r24, _ZZ12share_memoryPfE8shar_mem;
	add.s32 	%r2, %r24, %r23;
	st.shared.f32 	[%r2], %f15;
	bar.sync 	0;
	setp.eq.s32 	%p1, %r1, 0;
	mov.f32 	%f85, 0f00000000;
	@%p1 bra 	$L__BB0_13;
	and.b32  	%r3, %r1, 15;
	setp.lt.u32 	%p2, %r1, 16;
	mov.f32 	%f85, 0f00000000;
	mov.b32 	%r48, 0;
	@%p2 bra 	$L__BB0_4;
	and.b32  	%r48, %r1, 1008;
	add.s32 	%r45, %r24, 32;
	neg.s32 	%r46, %r48;
	mov.f32 	%f85, 0f00000000;
$L__BB0_3:
	.pragma "nounroll";
	ld.shared.f32 	%f19, [%r45+-32];
	add.f32 	%f20, %f85, %f19;
	ld.shared.f32 	%f21, [%r45+-28];
	add.f32 	%f22, %f20, %f21;
	ld.shared.f32 	%f23, [%r45+-24];
	add.f32 	%f24, %f22, %f23;
	ld.shared.f32 	%f25, [%r45+-20];
	add.f32 	%f26, %f24, %f25;
	ld.shared.f32 	%f27, [%r45+-16];
	add.f32 	%f28, %f26, %f27;
	ld.shared.f32 	%f29, [%r45+-12];
	add.f32 	%f30, %f28, %f29;
	ld.shared.f32 	%f31, [%r45+-8];
	add.f32 	%f32, %f30, %f31;
	ld.shared.f32 	%f33, [%r45+-4];
	add.f32 	%f34, %f32, %f33;
	ld.shared.f32 	%f35, [%r45];
	add.f32 	%f36, %f34, %f35;
	ld.shared.f32 	%f37, [%r45+4];
	add.f32 	%f38, %f36, %f37;
	ld.shared.f32 	%f39, [%r45+8];
	add.f32 	%f40, %f38, %f39;
	ld.shared.f32 	%f41, [%r45+12];
	add.f32 	%f42, %f40, %f41;
	ld.shared.f32 	%f43, [%r45+16];
	add.f32 	%f44, %f42, %f43;
	ld.shared.f32 	%f45, [%r45+20];
	add.f32 	%f46, %f44, %f45;
	ld.shared.f32 	%f47, [%r45+24];
	add.f32 	%f48, %f46, %f47;
	ld.shared.f32 	%f49, [%r45+28];
	add.f32 	%f85, %f48, %f49;
	add.s32 	%r46, %r46, 16;
	add.s32 	%r45, %r45, 64;
	setp.ne.s32 	%p3, %r46, 0;
	@%p3 bra 	$L__BB0_3;
$L__BB0_4:
	setp.eq.s32 	%p4, %r3, 0;
	@%p4 bra 	$L__BB0_13;
	and.b32  	%r11, %r1, 7;
	setp.lt.u32 	%p5, %r3, 8;
	@%p5 bra 	$L__BB0_7;
	shl.b32 	%r28, %r48, 2;
	add.s32 	%r30, %r24, %r28;
	ld.shared.f32 	%f51, [%r30];
	add.f32 	%f52, %f85, %f51;
	ld.shared.f32 	%f53, [%r30+4];
	add.f32 	%f54, %f52, %f53;
	ld.shared.f32 	%f55, [%r30+8];
	add.f32 	%f56, %f54, %f55;
	ld.shared.f32 	%f57, [%r30+12];
	add.f32 	%f58, %f56, %f57;
	ld.shared.f32 	%f59, [%r30+16];
	add.f32 	%f60, %f58, %f59;
	ld.shared.f32 	%f61, [%r30+20];
	add.f32 	%f62, %f60, %f61;
	ld.shared.f32 	%f63, [%r30+24];
	add.f32 	%f64, %f62, %f63;
	ld.shared.f32 	%f65, [%r30+28];
	add.f32 	%f85, %f64, %f65;
	add.s32 	%r48, %r48, 8;
$L__BB0_7:
	setp.eq.s32 	%p6, %r11, 0;
	@%p6 bra 	$L__BB0_13;
	and.b32  	%r14, %r1, 3;
	setp.lt.u32 	%p7, %r11, 4;
	@%p7 bra 	$L__BB0_10;
	shl.b32 	%r31, %r48, 2;
	add.s32 	%r33, %r24, %r31;
	ld.shared.f32 	%f67, [%r33];
	add.f32 	%f68, %f85, %f67;
	ld.shared.f32 	%f69, [%r33+4];
	add.f32 	%f70, %f68, %f69;
	ld.shared.f32 	%f71, [%r33+8];
	add.f32 	%f72, %f70, %f71;
	ld.shared.f32 	%f73, [%r33+12];
	add.f32 	%f85, %f72, %f73;
	add.s32 	%r48, %r48, 4;
$L__BB0_10:
	setp.eq.s32 	%p8, %r14, 0;
	@%p8 bra 	$L__BB0_13;
	shl.b32 	%r34, %r48, 2;
	add.s32 	%r51, %r24, %r34;
	neg.s32 	%r50, %r14;
$L__BB0_12:
	.pragma "nounroll";
	ld.shared.f32 	%f74, [%r51];
	add.f32 	%f85, %f85, %f74;
	add.s32 	%r51, %r51, 4;
	add.s32 	%r50, %r50, 1;
	setp.ne.s32 	%p9, %r50, 0;
	@%p9 bra 	$L__BB0_12;
$L__BB0_13:
	add.u64 	%rd5, %SP, 0;
	add.u64 	%rd6, %SPL, 0;
	add.s32 	%r36, %r1, 1;
	cvt.rn.f32.u32 	%f75, %r36;
	div.rn.f32 	%f76, %f85, %f75;
	st.global.f32 	[%rd1], %f76;
	cvt.f64.f32 	%fd1, %f76;
	st.local.f64 	[%rd6], %fd1;
	mov.u64 	%rd7, $str;
	cvta.global.u64 	%rd8, %rd7;
	{ // callseq 0, 0
	.param .b64 param0;
	st.param.b64 	[param0], %rd8;
	.param .b64 param1;
	st.param.b64 	[param1], %rd5;
	.param .b32 retval0;
	call.uni (retval0), 
	vprintf, 
	(
	param0, 
	param1
	);
	ld.param.b32 	%r37, [retval0];
	} // callseq 0
	mov.u64 	%rd9, $str$1;
	cvta.global.u64 	%rd10, %rd9;
	{ // callseq 1, 0
	.param .b64 param0;
	st.param.b64 	[param0], %rd10;
	.param .b64 param1;
	st.param.b64 	[param1], 0;
	.param .b32 retval0;
	call.uni (retval0), 
	vprintf, 
	(
	param0, 
	param1
	);
	ld.param.b32 	%r39, [retval0];
	} // callseq 1
	st.shared.f32 	[%r2], %f76;
	st.local.f64 	[%rd6], %fd1;
	{ // callseq 2, 0
	.param .b64 param0;
	st.param.b64 	[param0], %rd8;
	.param .b64 param1;
	st.param.b64 	[param1], %rd5;
	.param .b32 retval0;
	call.uni (retval0), 
	vprintf, 
	(
	param0, 
	param1
	);
	ld.param.b32 	%r41, [retval0];
	} // callseq 2
	{ // callseq 3, 0
	.param .b64 param0;
	st.param.b64 	[param0], %rd10;
	.param .b64 param1;
	st.param.b64 	[param1], 0;
	.param .b32 retval0;
	call.uni (retval0), 
	vprintf, 
	(
	param0, 
	param1
	);
	ld.param.b32 	%r43, [retval0];
	} // callseq 3
	ret;

}


// ===== COMPILED SASS (sm_100) =====

	.target	sm_100

	.elftype	@"ET_EXEC"


//--------------------- .note.nv.tkinfo           --------------------------
	.section	.note.nv.tkinfo,"",@"SHT_NOTE"
	.sectionflags	@"SHF_NOTE_NV_TKINFO"
	.tkinfo
        /*0018*/ 	.word	0x00000002
        /*0030*/ 	.string	""
        /*0030*/ 	.string	"ptxas"
        /*0030*/ 	.string	"Cuda compilation tools, release 13.0, V13.0.88"
        /*0030*/ 	.string	"Build cuda_13.0.r13.0/compiler.36424714_0"
        /*0030*/ 	.string	"-arch sm_100 -m 64 "



//--------------------- .note.nv.cuinfo           --------------------------
	.section	.note.nv.cuinfo,"",@"SHT_NOTE"
	.sectionflags	@"SHF_NOTE_NV_CUINFO"
        /*0018*/ 	.short	0x0002
        /*001a*/ 	.short	0x0064
        /*001c*/ 	.short	0x0082
	.zero		2


//--------------------- .nv.info                  --------------------------
	.section	.nv.info,"",@"SHT_CUDA_INFO"
	.align	4


	//----- nvinfo : EIATTR_REGCOUNT
	.align		4
        /*0000*/ 	.byte	0x04, 0x2f
        /*0002*/ 	.short	(.L_3 - .L_2)
	.align		4
.L_2:
        /*0004*/ 	.word	index@(_Z12share_memoryPf)
        /*0008*/ 	.word	0x0000001d


	//----- nvinfo : EIATTR_FRAME_SIZE
	.align		4
.L_3:
        /*000c*/ 	.byte	0x04, 0x11
        /*000e*/ 	.short	(.L_5 - .L_4)
	.align		4
.L_4:
        /*0010*/ 	.word	index@($__internal_0_$__cuda_sm3x_div_rn_noftz_f32_slowpath)
        /*0014*/ 	.word	0x00000008


	//----- nvinfo : EIATTR_FRAME_SIZE
	.align		4
.L_5:
        /*0018*/ 	.byte	0x04, 0x11
        /*001a*/ 	.short	(.L_7 - .L_6)
	.align		4
.L_6:
        /*001c*/ 	.word	index@(_Z12share_memoryPf)
        /*0020*/ 	.word	0x00000008


	//----- nvinfo : EIATTR_MIN_STACK_SIZE
	.align		4
.L_7:
        /*0024*/ 	.byte	0x04, 0x12
        /*0026*/ 	.short	(.L_9 - .L_8)
	.align		4
.L_8:
        /*0028*/ 	.word	index@(_Z12share_memoryPf)
        /*002c*/ 	.word	0x00000008
.L_9:


//--------------------- .nv.compat                --------------------------
	.section	.nv.compat,"",@"SHT_CUDA_COMPAT_INFO"
	.align	4
        /*0000*/ 	.byte	0x02, 0x09, 0x00, 0x00, 0x02, 0x02, 0x01, 0x00, 0x02, 0x05, 0x05, 0x00, 0x03, 0x07, 0x01, 0x01
        /*0010*/ 	.byte	0x02, 0x03, 0x00, 0x00, 0x02, 0x06, 0x01, 0x00, 0x04, 0x0b, 0x08, 0x00, 0x01, 0x00, 0x00, 0x00
        /*0020*/ 	.byte	0x00, 0x00, 0x00, 0x00


//--------------------- .nv.info._Z12share_memoryPf --------------------------
	.section	.nv.info._Z12share_memoryPf,"",@"SHT_CUDA_INFO"
	.sectionflags	@""
	.align	4


	//----- nvinfo : EIATTR_CUDA_API_VERSION
	.align		4
        /*0000*/ 	.byte	0x04, 0x37
        /*0002*/ 	.short	(.L_11 - .L_10)
.L_10:
        /*0004*/ 	.word	0x00000082


	//----- nvinfo : EIATTR_KPARAM_INFO
	.align		4
.L_11:
        /*0008*/ 	.byte	0x04, 0x17
        /*000a*/ 	.short	(.L_13 - .L_12)
.L_12:
        /*000c*/ 	.word	0x00000000
        /*0010*/ 	.short	0x0000
        /*0012*/ 	.short	0x0000
        /*0014*/ 	.byte	0x00, 0xf5, 0x21, 0x00


	//----- nvinfo : EIATTR_SPARSE_MMA_MASK
	.align		4
.L_13:
        /*0018*/ 	.byte	0x03, 0x50
        /*001a*/ 	.short	0x0000


	//----- nvinfo : EIATTR_MAXREG_COUNT
	.align		4
        /*001c*/ 	.byte	0x03, 0x1b
        /*001e*/ 	.short	0x00ff


	//----- nvinfo : EIATTR_NUM_BARRIERS
	.align		4
        /*0020*/ 	.byte	0x02, 0x4c
        /*0022*/ 	.byte	0x01
	.zero		1


	//----- nvinfo : EIATTR_EXTERNS
	.align		4
        /*0024*/ 	.byte	0x04, 0x0f
        /*0026*/ 	.short	(.L_15 - .L_14)


	//   ....[0]....
	.align		4
.L_14:
        /*0028*/ 	.word	index@(vprintf)


	//----- nvinfo : EIATTR_MERCURY_ISA_VERSION
	.align		4
.L_15:
        /*002c*/ 	.byte	0x03, 0x5f
        /*002e*/ 	.short	0x0101


	//----- nvinfo : EIATTR_VRC_CTA_INIT_COUNT
	.align		4
        /*0030*/ 	.byte	0x02, 0x4a
	.zero		1
	.zero		1


	//----- nvinfo : EIATTR_SYSCALL_OFFSETS
	.align		4
        /*0034*/ 	.byte	0x04, 0x46
        /*0036*/ 	.short	(.L_17 - .L_16)


	//   ....[0]....
.L_16:
        /*0038*/ 	.word	0x000007c0


	//   ....[1]....
        /*003c*/ 	.word	0x00000830


	//   ....[2]....
        /*0040*/ 	.word	0x000008d0


	//   ....[3]....
        /*0044*/ 	.word	0x00000940


	//----- nvinfo : EIATTR_EXIT_INSTR_OFFSETS
	.align		4
.L_17:
        /*0048*/ 	.byte	0x04, 0x1c
        /*004a*/ 	.short	(.L_19 - .L_18)


	//   ....[0]....
.L_18:
        /*004c*/ 	.word	0x00000950


	//----- nvinfo : EIATTR_CRS_STACK_SIZE
	.align		4
.L_19:
        /*0050*/ 	.byte	0x04, 0x1e
        /*0052*/ 	.short	(.L_21 - .L_20)
.L_20:
        /*0054*/ 	.word	0x00000000


	//----- nvinfo : EIATTR_CBANK_PARAM_SIZE
	.align		4
.L_21:
        /*0058*/ 	.byte	0x03, 0x19
        /*005a*/ 	.short	0x0008


	//----- nvinfo : EIATTR_PARAM_CBANK
	.align		4
        /*005c*/ 	.byte	0x04, 0x0a
        /*005e*/ 	.short	(.L_23 - .L_22)
	.align		4
.L_22:
        /*0060*/ 	.word	index@(.nv.constant0._Z12share_memoryPf)
        /*0064*/ 	.short	0x0380
        /*0066*/ 	.short	0x0008


	//----- nvinfo : EIATTR_SW_WAR
	.align		4
.L_23:
        /*0068*/ 	.byte	0x04, 0x36
        /*006a*/ 	.short	(.L_25 - .L_24)
.L_24:
        /*006c*/ 	.word	0x00000008
.L_25:


//--------------------- .nv.callgraph             --------------------------
	.section	.nv.callgraph,"",@"SHT_CUDA_CALLGRAPH"
	.align	4
	.sectionentsize	8
	.align		4
        /*0000*/ 	.word	0x00000000
	.align		4
        /*0004*/ 	.word	0xffffffff
	.align		4
        /*0008*/ 	.word	index@(_Z12share_memoryPf)
	.align		4
        /*000c*/ 	.word	index@(vprintf)
	.align		4
        /*0010*/ 	.word	0x00000000
	.align		4
        /*0014*/ 	.word	0xfffffffe
	.align		4
        /*0018*/ 	.word	0x00000000
	.align		4
        /*001c*/ 	.word	0xfffffffd
	.align		4
        /*0020*/ 	.word	0x00000000
	.align		4
        /*0024*/ 	.word	0xfffffffc


//--------------------- .nv.constant4             --------------------------
	.section	.nv.constant4,"a",@progbits
	.align	8
	.align		8
.nv.constant4:
        /*0000*/ 	.dword	vprintf
	.align		8
        /*0008*/ 	.dword	$str
	.align		8
        /*0010*/ 	.dword	$str$1


//--------------------- .text._Z12share_memoryPf  --------------------------
	.section	.text._Z12share_memoryPf,"ax",@progbits
	.align	128
        .global         _Z12share_memoryPf
        .type           _Z12share_memoryPf,@function
        .size           _Z12share_memoryPf,(.L_x_26 - _Z12share_memoryPf)
        .other          _Z12share_memoryPf,@"STO_CUDA_ENTRY STV_DEFAULT"
_Z12share_memoryPf:
.text._Z12share_memoryPf:
[----:B------:R-:W0:Y:S01]  /*0000*/  LDC R1, c[0x0][0x37c] ;  /* 0x0000df00ff017b82 */ /* 0x000e220000000800 */
[----:B------:R-:W1:Y:S07]  /*0010*/  S2R R3, SR_TID.X ;  /* 0x0000000000037919 */ /* 0x000e6e0000002100 */
[----:B------:R-:W1:Y:S01]  /*0020*/  LDC.64 R24, c[0x0][0x380] ;  /* 0x0000e000ff187b82 */ /* 0x000e620000000a00 */
[----:B------:R-:W2:Y:S01]  /*0030*/  LDCU.64 UR6, c[0x0][0x358] ;  /* 0x00006b00ff0677ac */ /* 0x000ea20008000a00 */
[----:B0-----:R-:W-:-:S02]  /*0040*/  VIADD R1, R1, 0xfffffff8 ;  /* 0xfffffff801017836 */ /* 0x001fc40000000000 */
[----:B-1----:R-:W-:-:S05]  /*0050*/  IMAD.WIDE.U32 R24, R3, 0x4, R24 ;  /* 0x0000000403187825 */ /* 0x002fca00078e0018 */
[----:B--2---:R-:W2:Y:S01]  /*0060*/  LDG.E R0, desc[UR6][R24.64] ;  /* 0x0000000618007981 */ /* 0x004ea2000c1e1900 */
[----:B------:R-:W0:Y:S01]  /*0070*/  S2UR UR5, SR_CgaCtaId ;  /* 0x00000000000579c3 */ /* 0x000e220000008800 */
[----:B------:R-:W-:Y:S01]  /*0080*/  UMOV UR4, 0x400 ;  /* 0x0000040000047882 */ /* 0x000fe20000000000 */
[----:B------:R-:W1:Y:S01]  /*0090*/  LDCU UR8, c[0x0][0x2fc] ;  /* 0x00005f80ff0877ac */ /* 0x000e620008000800 */
[C---:B------:R-:W-:Y:S01]  /*00a0*/  ISETP.NE.AND P0, PT, R3.reuse, RZ, PT ;  /* 0x000000ff0300720c */ /* 0x040fe20003f05270 */
[----:B------:R-:W-:Y:S01]  /*00b0*/  BSSY.RECONVERGENT B0, `(.L_x_0) ;  /* 0x0000056000007945 */ /* 0x000fe20003800200 */
[----:B------:R-:W-:Y:S01]  /*00c0*/  IMAD.MOV.U32 R23, RZ, RZ, RZ ;  /* 0x000000ffff177224 */ /* 0x000fe200078e00ff */
[----:B0-----:R-:W-:Y:S01]  /*00d0*/  ULEA UR4, UR5, UR4, 0x18 ;  /* 0x0000000405047291 */ /* 0x001fe2000f8ec0ff */
[----:B------:R-:W0:Y:S05]  /*00e0*/  LDCU UR5, c[0x0][0x2f8] ;  /* 0x00005f00ff0577ac */ /* 0x000e2a0008000800 */
[----:B------:R-:W-:-:S02]  /*00f0*/  LEA R17, R3, UR4, 0x2 ;  /* 0x0000000403117c11 */ /* 0x000fc4000f8e10ff */
[----:B0-----:R-:W-:-:S05]  /*0100*/  IADD3 R2, P1, PT, R1, UR5, RZ ;  /* 0x0000000501027c10 */ /* 0x001fca000ff3e0ff */
[----:B-1----:R-:W-:Y:S01]  /*0110*/  IMAD.X R16, RZ, RZ, UR8, P1 ;  /* 0x00000008ff107e24 */ /* 0x002fe200088e06ff */
[----:B--2---:R0:W-:Y:S01]  /*0120*/  STS [R17], R0 ;  /* 0x0000000011007388 */ /* 0x0041e20000000800 */
[----:B------:R-:W-:Y:S06]  /*0130*/  BAR.SYNC.DEFER_BLOCKING 0x0 ;  /* 0x0000000000007b1d */ /* 0x000fec0000010000 */
[----:B------:R-:W-:Y:S05]  /*0140*/  @!P0 BRA `(.L_x_1) ;  /* 0x0000000400308947 */ /* 0x000fea0003800000 */
[C---:B------:R-:W-:Y:S01]  /*0150*/  ISETP.GE.U32.AND P0, PT, R3.reuse, 0x10, PT ;  /* 0x000000100300780c */ /* 0x040fe20003f06070 */
[----:B------:R-:W-:Y:S01]  /*0160*/  BSSY.RECONVERGENT B1, `(.L_x_2) ;  /* 0x0000023000017945 */ /* 0x000fe20003800200 */
[----:B------:R-:W-:Y:S01]  /*0170*/  LOP3.LUT R19, R3, 0xf, RZ, 0xc0, !PT ;  /* 0x0000000f03137812 */ /* 0x000fe200078ec0ff */
[----:B------:R-:W-:Y:S02]  /*0180*/  HFMA2 R23, -RZ, RZ, 0, 0 ;  /* 0x00000000ff177431 */ /* 0x000fe400000001ff */
[----:B0-----:R-:W-:Y:S01]  /*0190*/  IMAD.MOV.U32 R0, RZ, RZ, RZ ;  /* 0x000000ffff007224 */ /* 0x001fe200078e00ff */
[----:B------:R-:W-:-:S07]  /*01a0*/  ISETP.NE.AND P1, PT, R19, RZ, PT ;  /* 0x000000ff1300720c */ /* 0x000fce0003f25270 */
[----:B------:R-:W-:Y:S06]  /*01b0*/  @!P0 BRA `(.L_x_3) ;  /* 0x0000000000748947 */ /* 0x000fec0003800000 */
[----:B------:R-:W-:Y:S01]  /*01c0*/  UIADD3 UR5, UPT, UPT, UR4, 0x20, URZ ;  /* 0x0000002004057890 */ /* 0x000fe2000fffe0ff */
[----:B------:R-:W-:Y:S01]  /*01d0*/  LOP3.LUT R0, R3, 0x3f0, RZ, 0xc0, !PT ;  /* 0x000003f003007812 */ /* 0x000fe200078ec0ff */
[----:B------:R-:W-:-:S03]  /*01e0*/  IMAD.MOV.U32 R23, RZ, RZ, RZ ;  /* 0x000000ffff177224 */ /* 0x000fc600078e00ff */
[----:B------:R-:W-:Y:S01]  /*01f0*/  IADD3 R26, PT, PT, -R0, RZ, RZ ;  /* 0x000000ff001a7210 */ /* 0x000fe20007ffe1ff */
[----:B------:R-:W-:-:S07]  /*0200*/  IMAD.U32 R18, RZ, RZ, UR5 ;  /* 0x00000005ff127e24 */ /* 0x000fce000f8e00ff */
.L_x_4:
[----:B------:R-:W0:Y:S01]  /*0210*/  LDS.128 R4, [R18+-0x20] ;  /* 0xffffe00012047984 */ /* 0x000e220000000c00 */
[----:B------:R-:W-:-:S03]  /*0220*/  VIADD R26, R26, 0x10 ;  /* 0x000000101a1a7836 */ /* 0x000fc60000000000 */
[----:B------:R-:W1:Y:S02]  /*0230*/  LDS.128 R8, [R18+-0x10] ;  /* 0xfffff00012087984 */ /* 0x000e640000000c00 */
[----:B------:R-:W-:Y:S02]  /*0240*/  ISETP.NE.AND P0, PT, R26, RZ, PT ;  /* 0x000000ff1a00720c */ /* 0x000fe40003f05270 */
[----:B------:R-:W2:Y:S01]  /*0250*/  LDS.128 R12, [R18] ;  /* 0x00000000120c7984 */ /* 0x000ea20000000c00 */
[----:B0-----:R-:W-:-:S03]  /*0260*/  FADD R4, R4, R23 ;  /* 0x0000001704047221 */ /* 0x001fc60000000000 */
[----:B------:R0:W3:Y:S01]  /*0270*/  LDS.128 R20, [R18+0x10] ;  /* 0x0000100012147984 */ /* 0x0000e20000000c00 */
[----:B------:R-:W-:-:S04]  /*0280*/  FADD R5, R4, R5 ;  /* 0x0000000504057221 */ /* 0x000fc80000000000 */
[----:B------:R-:W-:Y:S01]  /*0290*/  FADD R6, R5, R6 ;  /* 0x0000000605067221 */ /* 0x000fe20000000000 */
[----:B0-----:R-:W-:-:S03]  /*02a0*/  VIADD R18, R18, 0x40 ;  /* 0x0000004012127836 */ /* 0x001fc60000000000 */
[----:B------:R-:W-:-:S04]  /*02b0*/  FADD R7, R6, R7 ;  /* 0x0000000706077221 */ /* 0x000fc80000000000 */
[----:B-1----:R-:W-:-:S04]  /*02c0*/  FADD R8, R7, R8 ;  /* 0x0000000807087221 */ /* 0x002fc80000000000 */
[----:B------:R-:W-:-:S04]  /*02d0*/  FADD R9, R8, R9 ;  /* 0x0000000908097221 */ /* 0x000fc80000000000 */
[----:B------:R-:W-:-:S04]  /*02e0*/  FADD R10, R9, R10 ;  /* 0x0000000a090a7221 */ /* 0x000fc80000000000 */
[----:B------:R-:W-:-:S04]  /*02f0*/  FADD R11, R10, R11 ;  /* 0x0000000b0a0b7221 */ /* 0x000fc80000000000 */
[----:B--2---:R-:W-:-:S04]  /*0300*/  FADD R12, R11, R12 ;  /* 0x0000000c0b0c7221 */ /* 0x004fc80000000000 */
[----:B------:R-:W-:-:S04]  /*0310*/  FADD R13, R12, R13 ;  /* 0x0000000d0c0d7221 */ /* 0x000fc80000000000 */
[----:B------:R-:W-:-:S04]  /*0320*/  FADD R14, R13, R14 ;  /* 0x0000000e0d0e7221 */ /* 0x000fc80000000000 */
[----:B------:R-:W-:-:S04]  /*0330*/  FADD R15, R14, R15 ;  /* 0x0000000f0e0f7221 */ /* 0x000fc80000000000 */
[----:B---3--:R-:W-:-:S04]  /*0340*/  FADD R20, R15, R20 ;  /* 0x000000140f147221 */ /* 0x008fc80000000000 */
[----:B------:R-:W-:-:S04]  /*0350*/  FADD R21, R20, R21 ;  /* 0x0000001514157221 */ /* 0x000fc80000000000 */
[----:B------:R-:W-:-:S04]  /*0360*/  FADD R22, R21, R22 ;  /* 0x0000001615167221 */ /* 0x000fc80000000000 */
[----:B------:R-:W-:Y:S01]  /*0370*/  FADD R23, R22, R23 ;  /* 0x0000001716177221 */ /* 0x000fe20000000000 */
[----:B------:R-:W-:Y:S06]  /*0380*/  @P0 BRA `(.L_x_4) ;  /* 0xfffffffc00a00947 */ /* 0x000fec000383ffff */
.L_x_3:
[----:B------:R-:W-:Y:S05]  /*0390*/  BSYNC.RECONVERGENT B1 ;  /* 0x0000000000017941 */ /* 0x000fea0003800200 */
.L_x_2:
[----:B------:R-:W-:Y:S05]  /*03a0*/  @!P1 BRA `(.L_x_1) ;  /* 0x0000000000989947 */ /* 0x000fea0003800000 */
[----:B------:R-:W-:Y:S01]  /*03b0*/  ISETP.GE.U32.AND P0, PT, R19, 0x8, PT ;  /* 0x000000081300780c */ /* 0x000fe20003f06070 */
[----:B------:R-:W-:Y:S01]  /*03c0*/  BSSY.RECONVERGENT B1, `(.L_x_5) ;  /* 0x0000010000017945 */ /* 0x000fe20003800200 */
[----:B------:R-:W-:-:S04]  /*03d0*/  LOP3.LUT R13, R3, 0x7, RZ, 0xc0, !PT ;  /* 0x00000007030d7812 */ /* 0x000fc800078ec0ff */
[----:B------:R-:W-:-:S07]  /*03e0*/  ISETP.NE.AND P1, PT, R13, RZ, PT ;  /* 0x000000ff0d00720c */ /* 0x000fce0003f25270 */
[----:B------:R-:W-:Y:S06]  /*03f0*/  @!P0 BRA `(.L_x_6) ;  /* 0x0000000000308947 */ /* 0x000fec0003800000 */
[C---:B------:R-:W-:Y:S01]  /*0400*/  LEA R12, R0.reuse, UR4, 0x2 ;  /* 0x00000004000c7c11 */ /* 0x040fe2000f8e10ff */
[----:B------:R-:W-:-:S04]  /*0410*/  VIADD R0, R0, 0x8 ;  /* 0x0000000800007836 */ /* 0x000fc80000000000 */
[----:B------:R-:W0:Y:S04]  /*0420*/  LDS.128 R4, [R12] ;  /* 0x000000000c047984 */ /* 0x000e280000000c00 */
[----:B------:R-:W1:Y:S01]  /*0430*/  LDS.128 R8, [R12+0x10] ;  /* 0x000010000c087984 */ /* 0x000e620000000c00 */
[----:B0-----:R-:W-:-:S04]  /*0440*/  FADD R4, R23, R4 ;  /* 0x0000000417047221 */ /* 0x001fc80000000000 */
[----:B------:R-:W-:-:S04]  /*0450*/  FADD R5, R4, R5 ;  /* 0x0000000504057221 */ /* 0x000fc80000000000 */
[----:B------:R-:W-:-:S04]  /*0460*/  FADD R6, R5, R6 ;  /* 0x0000000605067221 */ /* 0x000fc80000000000 */
[----:B------:R-:W-:-:S04]  /*0470*/  FADD R7, R6, R7 ;  /* 0x0000000706077221 */ /* 0x000fc80000000000 */
[----:B-1----:R-:W-:-:S04]  /*0480*/  FADD R8, R7, R8 ;  /* 0x0000000807087221 */ /* 0x002fc80000000000 */
[----:B------:R-:W-:-:S04]  /*0490*/  FADD R9, R8, R9 ;  /* 0x0000000908097221 */ /* 0x000fc80000000000 */
[----:B------:R-:W-:-:S04]  /*04a0*/  FADD R10, R9, R10 ;  /* 0x0000000a090a7221 */ /* 0x000fc80000000000 */
[----:B------:R-:W-:-:S07]  /*04b0*/  FADD R23, R10, R11 ;  /* 0x0000000b0a177221 */ /* 0x000fce0000000000 */
.L_x_6:
[----:B------:R-:W-:Y:S05]  /*04c0*/  BSYNC.RECONVERGENT B1 ;  /* 0x0000000000017941 */ /* 0x000fea0003800200 */
.L_x_5:
[----:B------:R-:W-:Y:S05]  /*04d0*/  @!P1 BRA `(.L_x_1) ;  /* 0x00000000004c9947 */ /* 0x000fea0003800000 */
[----:B------:R-:W-:-:S13]  /*04e0*/  ISETP.GE.U32.AND P0, PT, R13, 0x4, PT ;  /* 0x000000040d00780c */ /* 0x000fda0003f06070 */
[C---:B------:R-:W-:Y:S02]  /*04f0*/  @P0 LEA R5, R0.reuse, UR4, 0x2 ;  /* 0x0000000400050c11 */ /* 0x040fe4000f8e10ff */
[----:B------:R-:W-:-:S04]  /*0500*/  @P0 IADD3 R0, PT, PT, R0, 0x4, RZ ;  /* 0x0000000400000810 */ /* 0x000fc80007ffe0ff */
[----:B------:R-:W0:Y:S02]  /*0510*/  @P0 LDS.128 R4, [R5] ;  /* 0x0000000005040984 */ /* 0x000e240000000c00 */
[----:B0-----:R-:W-:Y:S01]  /*0520*/  @P0 FADD R8, R23, R4 ;  /* 0x0000000417080221 */ /* 0x001fe20000000000 */
[----:B------:R-:W-:-:S03]  /*0530*/  LOP3.LUT R4, R3, 0x3, RZ, 0xc0, !PT ;  /* 0x0000000303047812 */ /* 0x000fc600078ec0ff */
[----:B------:R-:W-:Y:S01]  /*0540*/  @P0 FADD R9, R8, R5 ;  /* 0x0000000508090221 */ /* 0x000fe20000000000 */
[----:B------:R-:W-:-:S03]  /*0550*/  ISETP.NE.AND P1, PT, R4, RZ, PT ;  /* 0x000000ff0400720c */ /* 0x000fc60003f25270 */
[----:B------:R-:W-:-:S04]  /*0560*/  @P0 FADD R6, R9, R6 ;  /* 0x0000000609060221 */ /* 0x000fc80000000000 */
[----:B------:R-:W-:-:S06]  /*0570*/  @P0 FADD R23, R6, R7 ;  /* 0x0000000706170221 */ /* 0x000fcc0000000000 */
[----:B------:R-:W-:Y:S05]  /*0580*/  @!P1 BRA `(.L_x_1) ;  /* 0x0000000000209947 */ /* 0x000fea0003800000 */
[----:B------:R-:W-:Y:S01]  /*0590*/  LEA R0, R0, UR4, 0x2 ;  /* 0x0000000400007c11 */ /* 0x000fe2000f8e10ff */
[----:B------:R-:W-:-:S07]  /*05a0*/  IMAD.MOV R4, RZ, RZ, -R4 ;  /* 0x000000ffff047224 */ /* 0x000fce00078e0a04 */
.L_x_7:
[----:B------:R0:W1:Y:S01]  /*05b0*/  LDS R6, [R0] ;  /* 0x0000000000067984 */ /* 0x0000620000000800 */
[----:B------:R-:W-:-:S05]  /*05c0*/  VIADD R4, R4, 0x1 ;  /* 0x0000000104047836 */ /* 0x000fca0000000000 */
[----:B------:R-:W-:Y:S01]  /*05d0*/  ISETP.NE.AND P0, PT, R4, RZ, PT ;  /* 0x000000ff0400720c */ /* 0x000fe20003f05270 */
[----:B0-----:R-:W-:Y:S02]  /*05e0*/  VIADD R0, R0, 0x4 ;  /* 0x0000000400007836 */ /* 0x001fe40000000000 */
[----:B-1----:R-:W-:-:S10]  /*05f0*/  FADD R23, R6, R23 ;  /* 0x0000001706177221 */ /* 0x002fd40000000000 */
[----:B------:R-:W-:Y:S05]  /*0600*/  @P0 BRA `(.L_x_7) ;  /* 0xfffffffc00e80947 */ /* 0x000fea000383ffff */
.L_x_1:
[----:B------:R-:W-:Y:S05]  /*0610*/  BSYNC.RECONVERGENT B0 ;  /* 0x0000000000007941 */ /* 0x000fea0003800200 */
.L_x_0:
[----:B------:R-:W-:Y:S01]  /*0620*/  IADD3 R3, PT, PT, R3, 0x1, RZ ;  /* 0x0000000103037810 */ /* 0x000fe20007ffe0ff */
[----:B------:R-:W-:Y:S03]  /*0630*/  BSSY.RECONVERGENT B0, `(.L_x_8) ;  /* 0x000000d000007945 */ /* 0x000fe60003800200 */
[----:B0-----:R-:W-:-:S04]  /*0640*/  I2FP.F32.U32 R0, R3 ;  /* 0x0000000300007245 */ /* 0x001fc80000201000 */
[----:B------:R-:W0:Y:S08]  /*0650*/  MUFU.RCP R3, R0 ;  /* 0x0000000000037308 */ /* 0x000e300000001000 */
[----:B------:R-:W1:Y:S01]  /*0660*/  FCHK P0, R23, R0 ;  /* 0x0000000017007302 */ /* 0x000e620000000000 */
[----:B0-----:R-:W-:-:S04]  /*0670*/  FFMA R22, -R0, R3, 1 ;  /* 0x3f80000000167423 */ /* 0x001fc80000000103 */
[----:B------:R-:W-:-:S04]  /*0680*/  FFMA R22, R3, R22, R3 ;  /* 0x0000001603167223 */ /* 0x000fc80000000003 */
[----:B------:R-:W-:-:S04]  /*0690*/  FFMA R3, R22, R23, RZ ;  /* 0x0000001716037223 */ /* 0x000fc800000000ff */
[----:B------:R-:W-:-:S04]  /*06a0*/  FFMA R4, -R0, R3, R23 ;  /* 0x0000000300047223 */ /* 0x000fc80000000117 */
[----:B------:R-:W-:Y:S01]  /*06b0*/  FFMA R22, R22, R4, R3 ;  /* 0x0000000416167223 */ /* 0x000fe20000000003 */
[----:B-1----:R-:W-:Y:S06]  /*06c0*/  @!P0 BRA `(.L_x_9) ;  /* 0x00000000000c8947 */ /* 0x002fec0003800000 */
[----:B------:R-:W-:-:S07]  /*06d0*/  MOV R4, 0x6f0 ;  /* 0x000006f000047802 */ /* 0x000fce0000000f00 */
[----:B------:R-:W-:Y:S05]  /*06e0*/  CALL.REL.NOINC `($__internal_0_$__cuda_sm3x_div_rn_noftz_f32_slowpath) ;  /* 0x00000000009c7944 */ /* 0x000fea0003c00000 */
[----:B------:R-:W-:-:S07]  /*06f0*/  IMAD.MOV.U32 R22, RZ, RZ, R0 ;  /* 0x000000ffff167224 */ /* 0x000fce00078e0000 */
.L_x_9:
[----:B------:R-:W-:Y:S05]  /*0700*/  BSYNC.RECONVERGENT B0 ;  /* 0x0000000000007941 */ /* 0x000fea0003800200 */
.L_x_8:
[----:B------:R-:W0:Y:S01]  /*0710*/  F2F.F64.F32 R18, R22 ;  /* 0x0000001600127310 */ /* 0x000e220000201800 */
[----:B------:R-:W-:Y:S01]  /*0720*/  MOV R23, 0x0 ;  /* 0x0000000000177802 */ /* 0x000fe20000000f00 */
[----:B------:R1:W-:Y:S01]  /*0730*/  STG.E desc[UR6][R24.64], R22 ;  /* 0x0000001618007986 */ /* 0x0003e2000c101906 */
[----:B------:R-:W2:Y:S01]  /*0740*/  LDCU.64 UR4, c[0x4][0x8] ;  /* 0x01000100ff0477ac */ /* 0x000ea20008000a00 */
[----:B------:R-:W-:Y:S01]  /*0750*/  MOV R6, R2 ;  /* 0x0000000200067202 */ /* 0x000fe20000000f00 */
[----:B------:R1:W3:Y:S01]  /*0760*/  LDC.64 R8, c[0x4][R23] ;  /* 0x0100000017087b82 */ /* 0x0002e20000000a00 */
[----:B------:R-:W-:Y:S01]  /*0770*/  IMAD.MOV.U32 R7, RZ, RZ, R16 ;  /* 0x000000ffff077224 */ /* 0x000fe200078e0010 */
[----:B0-----:R1:W-:Y:S01]  /*0780*/  STL.64 [R1], R18 ;  /* 0x0000001201007387 */ /* 0x0013e20000100a00 */
[----:B--2---:R-:W-:Y:S02]  /*0790*/  IMAD.U32 R4, RZ, RZ, UR4 ;  /* 0x00000004ff047e24 */ /* 0x004fe4000f8e00ff */
[----:B------:R-:W-:-:S07]  /*07a0*/  IMAD.U32 R5, RZ, RZ, UR5 ;  /* 0x00000005ff057e24 */ /* 0x000fce000f8e00ff */
[----:B------:R-:W-:-:S07]  /*07b0*/  LEPC R20, `(.L_x_10) ;  /* 0x000000001014794e */ /* 0x000fce0000000000 */
[----:B-1-3--:R-:W-:Y:S05]  /*07c0*/  CALL.ABS.NOINC R8 ;  /* 0x0000000008007343 */ /* 0x00afea0003c00000 */
.L_x_10:
[----:B------:R0:W1:Y:S01]  /*07d0*/  LDC.64 R8, c[0x4][R23] ;  /* 0x0100000017087b82 */ /* 0x0000620000000a00 */
[----:B------:R-:W2:Y:S01]  /*07e0*/  LDCU.64 UR4, c[0x4][0x10] ;  /* 0x01000200ff0477ac */ /* 0x000ea20008000a00 */
[----:B------:R-:W-:Y:S01]  /*07f0*/  CS2R R6, SRZ ;  /* 0x0000000000067805 */ /* 0x000fe2000001ff00 */
[----:B--2---:R-:W-:Y:S02]  /*0800*/  IMAD.U32 R4, RZ, RZ, UR4 ;  /* 0x00000004ff047e24 */ /* 0x004fe4000f8e00ff */
[----:B0-----:R-:W-:-:S07]  /*0810*/  IMAD.U32 R5, RZ, RZ, UR5 ;  /* 0x00000005ff057e24 */ /* 0x001fce000f8e00ff */
[----:B------:R-:W-:-:S07]  /*0820*/  LEPC R20, `(.L_x_11) ;  /* 0x000000001014794e */ /* 0x000fce0000000000 */
[----:B-1----:R-:W-:Y:S05]  /*0830*/  CALL.ABS.NOINC R8 ;  /* 0x0000000008007343 */ /* 0x002fea0003c00000 */
.L_x_11:
[----:B------:R0:W-:Y:S01]  /*0840*/  STS [R17], R22 ;  /* 0x0000001611007388 */ /* 0x0001e20000000800 */
[----:B------:R0:W1:Y:S01]  /*0850*/  LDC.64 R8, c[0x4][R23] ;  /* 0x0100000017087b82 */ /* 0x0000620000000a00 */
[----:B------:R-:W2:Y:S01]  /*0860*/  LDCU.64 UR4, c[0x4][0x8] ;  /* 0x01000100ff0477ac */ /* 0x000ea20008000a00 */
[----:B------:R-:W-:Y:S01]  /*0870*/  IMAD.MOV.U32 R6, RZ, RZ, R2 ;  /* 0x000000ffff067224 */ /* 0x000fe200078e0002 */
[----:B------:R0:W-:Y:S01]  /*0880*/  STL.64 [R1], R18 ;  /* 0x0000001201007387 */ /* 0x0001e20000100a00 */
[----:B------:R-:W-:Y:S01]  /*0890*/  IMAD.MOV.U32 R7, RZ, RZ, R16 ;  /* 0x000000ffff077224 */ /* 0x000fe200078e0010 */
[----:B--2---:R-:W-:Y:S01]  /*08a0*/  MOV R4, UR4 ;  /* 0x0000000400047c02 */ /* 0x004fe20008000f00 */
[----:B0-----:R-:W-:-:S07]  /*08b0*/  IMAD.U32 R5, RZ, RZ, UR5 ;  /* 0x00000005ff057e24 */ /* 0x001fce000f8e00ff */
[----:B------:R-:W-:-:S07]  /*08c0*/  LEPC R20, `(.L_x_12) ;  /* 0x000000001014794e */ /* 0x000fce0000000000 */
[----:B-1----:R-:W-:Y:S05]  /*08d0*/  CALL.ABS.NOINC R8 ;  /* 0x0000000008007343 */ /* 0x002fea0003c00000 */
.L_x_12:
[----:B------:R0:W1:Y:S01]  /*08e0*/  LDC.64 R2, c[0x4][R23] ;  /* 0x0100000017027b82 */ /* 0x0000620000000a00 */
[----:B------:R-:W2:Y:S01]  /*08f0*/  LDCU.64 UR4, c[0x4][0x10] ;  /* 0x01000200ff0477ac */ /* 0x000ea20008000a00 */
[----:B------:R-:W-:Y:S02]  /*0900*/  CS2R R6, SRZ ;  /* 0x0000000000067805 */ /* 0x000fe4000001ff00 */
[----:B--2---:R-:W-:Y:S01]  /*0910*/  MOV R4, UR4 ;  /* 0x0000000400047c02 */ /* 0x004fe20008000f00 */
[----:B0-----:R-:W-:-:S07]  /*0920*/  IMAD.U32 R5, RZ, RZ, UR5 ;  /* 0x00000005ff057e24 */ /* 0x001fce000f8e00ff */
[----:B------:R-:W-:-:S07]  /*0930*/  LEPC R20, `(.L_x_13) ;  /* 0x000000001014794e */ /* 0x000fce0000000000 */
[----:B-1----:R-:W-:Y:S05]  /*0940*/  CALL.ABS.NOINC R2 ;  /* 0x0000000002007343 */ /* 0x002fea0003c00000 */
.L_x_13:
[----:B------:R-:W-:Y:S05]  /*0950*/  EXIT ;  /* 0x000000000000794d */ /* 0x000fea0003800000 */
        .weak           $__internal_0_$__cuda_sm3x_div_rn_noftz_f32_slowpath
        .type           $__internal_0_$__cuda_sm3x_div_rn_noftz_f32_slowpath,@function
        .size           $__internal_0_$__cuda_sm3x_div_rn_noftz_f32_slowpath,(.L_x_26 - $__internal_0_$__cuda_sm3x_div_rn_noftz_f32_slowpath)
$__internal_0_$__cuda_sm3x_div_rn_noftz_f32_slowpath:
[----:B------:R-:W-:Y:S01]  /*0960*/  SHF.R.U32.HI R5, RZ, 0x17, R0 ;  /* 0x00000017ff057819 */ /* 0x000fe20000011600 */
[----:B------:R-:W-:Y:S01]  /*0970*/  BSSY.RECONVERGENT B1, `(.L_x_14) ;  /* 0x0000063000017945 */ /* 0x000fe20003800200 */
[----:B------:R-:W-:Y:S02]  /*0980*/  SHF.R.U32.HI R3, RZ, 0x17, R23 ;  /* 0x00000017ff037819 */ /* 0x000fe40000011617 */
[----:B------:R-:W-:Y:S02]  /*0990*/  LOP3.LUT R5, R5, 0xff, RZ, 0xc0, !PT ;  /* 0x000000ff05057812 */ /* 0x000fe400078ec0ff */
[----:B------:R-:W-:Y:S02]  /*09a0*/  LOP3.LUT R10, R3, 0xff, RZ, 0xc0, !PT ;  /* 0x000000ff030a7812 */ /* 0x000fe400078ec0ff */
[----:B------:R-:W-:Y:S01]  /*09b0*/  MOV R6, R0 ;  /* 0x0000000000067202 */ /* 0x000fe20000000f00 */
[----:B------:R-:W-:Y:S02]  /*09c0*/  VIADD R7, R5, 0xffffffff ;  /* 0xffffffff05077836 */ /* 0x000fe40000000000 */
[----:B------:R-:W-:-:S03]  /*09d0*/  VIADD R8, R10, 0xffffffff ;  /* 0xffffffff0a087836 */ /* 0x000fc60000000000 */
[----:B------:R-:W-:-:S04]  /*09e0*/  ISETP.GT.U32.AND P0, PT, R7, 0xfd, PT ;  /* 0x000000fd0700780c */ /* 0x000fc80003f04070 */
[----:B------:R-:W-:-:S13]  /*09f0*/  ISETP.GT.U32.OR P0, PT, R8, 0xfd, P0 ;  /* 0x000000fd0800780c */ /* 0x000fda0000704470 */
[----:B------:R-:W-:Y:S01]  /*0a00*/  @!P0 IMAD.MOV.U32 R3, RZ, RZ, RZ ;  /* 0x000000ffff038224 */ /* 0x000fe200078e00ff */
[----:B------:R-:W-:Y:S06]  /*0a10*/  @!P0 BRA `(.L_x_15) ;  /* 0x00000000005c8947 */ /* 0x000fec0003800000 */
[----:B------:R-:W-:Y:S02]  /*0a20*/  FSETP.GTU.FTZ.AND P0, PT, |R23|, +INF , PT ;  /* 0x7f8000001700780b */ /* 0x000fe40003f1c200 */
[----:B------:R-:W-:-:S04]  /*0a30*/  FSETP.GTU.FTZ.AND P1, PT, |R0|, +INF , PT ;  /* 0x7f8000000000780b */ /* 0x000fc80003f3c200 */
[----:B------:R-:W-:-:S13]  /*0a40*/  PLOP3.LUT P0, PT, P0, P1, PT, 0xf8, 0x8f ;  /* 0x00000000008f781c */ /* 0x000fda0000703f70 */
[----:B------:R-:W-:Y:S05]  /*0a50*/  @P0 BRA `(.L_x_16) ;  /* 0x00000004004c0947 */ /* 0x000fea0003800000 */
[----:B------:R-:W-:-:S13]  /*0a60*/  LOP3.LUT P0, RZ, R6, 0x7fffffff, R23, 0xc8, !PT ;  /* 0x7fffffff06ff7812 */ /* 0x000fda000780c817 */
[----:B------:R-:W-:Y:S05]  /*0a70*/  @!P0 BRA `(.L_x_17) ;  /* 0x00000004003c8947 */ /* 0x000fea0003800000 */
[C---:B------:R-:W-:Y:S02]  /*0a80*/  FSETP.NEU.FTZ.AND P2, PT, |R23|.reuse, +INF , PT ;  /* 0x7f8000001700780b */ /* 0x040fe40003f5d200 */
[----:B------:R-:W-:Y:S02]  /*0a90*/  FSETP.NEU.FTZ.AND P1, PT, |R0|, +INF , PT ;  /* 0x7f8000000000780b */ /* 0x000fe40003f3d200 */
[----:B------:R-:W-:-:S11]  /*0aa0*/  FSETP.NEU.FTZ.AND P0, PT, |R23|, +INF , PT ;  /* 0x7f8000001700780b */ /* 0x000fd60003f1d200 */
[----:B------:R-:W-:Y:S05]  /*0ab0*/  @!P1 BRA !P2, `(.L_x_17) ;  /* 0x00000004002c9947 */ /* 0x000fea0005000000 */
[----:B------:R-:W-:-:S04]  /*0ac0*/  LOP3.LUT P2, RZ, R23, 0x7fffffff, RZ, 0xc0, !PT ;  /* 0x7fffffff17ff7812 */ /* 0x000fc8000784c0ff */
[----:B------:R-:W-:-:S13]  /*0ad0*/  PLOP3.LUT P1, PT, P1, P2, PT, 0x2f, 0xf2 ;  /* 0x0000000000f2781c */ /* 0x000fda0000f24577 */
[----:B------:R-:W-:Y:S05]  /*0ae0*/  @P1 BRA `(.L_x_18) ;  /* 0x0000000400181947 */ /* 0x000fea0003800000 */
[----:B------:R-:W-:-:S04]  /*0af0*/  LOP3.LUT P1, RZ, R6, 0x7fffffff, RZ, 0xc0, !PT ;  /* 0x7fffffff06ff7812 */ /* 0x000fc8000782c0ff */
[----:B------:R-:W-:-:S13]  /*0b00*/  PLOP3.LUT P0, PT, P0, P1, PT, 0x2f, 0xf2 ;  /* 0x0000000000f2781c */ /* 0x000fda0000702577 */
[----:B------:R-:W-:Y:S05]  /*0b10*/  @P0 BRA `(.L_x_19) ;  /* 0x0000000400000947 */ /* 0x000fea0003800000 */
[----:B------:R-:W-:Y:S02]  /*0b20*/  ISETP.GE.AND P0, PT, R8, RZ, PT ;  /* 0x000000ff0800720c */ /* 0x000fe40003f06270 */
[----:B------:R-:W-:-:S11]  /*0b30*/  ISETP.GE.AND P1, PT, R7, RZ, PT ;  /* 0x000000ff0700720c */ /* 0x000fd60003f26270 */
[----:B------:R-:W-:Y:S02]  /*0b40*/  @P0 IMAD.MOV.U32 R3, RZ, RZ, RZ ;  /* 0x000000ffff030224 */ /* 0x000fe400078e00ff */
[----:B------:R-:W-:Y:S01]  /*0b50*/  @!P0 FFMA R23, R23, 1.84467440737095516160e+19, RZ ;  /* 0x5f80000017178823 */ /* 0x000fe200000000ff */
[----:B------:R-:W-:Y:S02]  /*0b60*/  @!P0 IMAD.MOV.U32 R3, RZ, RZ, -0x40 ;  /* 0xffffffc0ff038424 */ /* 0x000fe400078e00ff */
[----:B------:R-:W-:-:S03]  /*0b70*/  @!P1 FFMA R6, R0, 1.84467440737095516160e+19, RZ ;  /* 0x5f80000000069823 */ /* 0x000fc600000000ff */
[----:B------:R-:W-:-:S07]  /*0b80*/  @!P1 IADD3 R3, PT, PT, R3, 0x40, RZ ;  /* 0x0000004003039810 */ /* 0x000fce0007ffe0ff */
.L_x_15:
[----:B------:R-:W-:Y:S01]  /*0b90*/  LEA R7, R5, 0xc0800000, 0x17 ;  /* 0xc080000005077811 */ /* 0x000fe200078eb8ff */
[----:B------:R-:W-:Y:S04]  /*0ba0*/  BSSY.RECONVERGENT B2, `(.L_x_20) ;  /* 0x0000036000027945 */ /* 0x000fe80003800200 */
[----:B------:R-:W-:Y:S02]  /*0bb0*/  IMAD.IADD R7, R6, 0x1, -R7 ;  /* 0x0000000106077824 */ /* 0x000fe400078e0a07 */
[----:B------:R-:W-:Y:S02]  /*0bc0*/  VIADD R6, R10, 0xffffff81 ;  /* 0xffffff810a067836 */ /* 0x000fe40000000000 */
[----:B------:R-:W0:Y:S01]  /*0bd0*/  MUFU.RCP R8, R7 ;  /* 0x0000000700087308 */ /* 0x000e220000001000 */
[----:B------:R-:W-:Y:S01]  /*0be0*/  FADD.FTZ R9, -R7, -RZ ;  /* 0x800000ff07097221 */ /* 0x000fe20000010100 */
[C---:B------:R-:W-:Y:S01]  /*0bf0*/  IMAD R0, R6.reuse, -0x800000, R23 ;  /* 0xff80000006007824 */ /* 0x040fe200078e0217 */
[----:B------:R-:W-:-:S04]  /*0c00*/  IADD3 R6, PT, PT, R6, 0x7f, -R5 ;  /* 0x0000007f06067810 */ /* 0x000fc80007ffe805 */
[----:B------:R-:W-:Y:S01]  /*0c10*/  IADD3 R6, PT, PT, R6, R3, RZ ;  /* 0x0000000306067210 */ /* 0x000fe20007ffe0ff */
[----:B0-----:R-:W-:-:S04]  /*0c20*/  FFMA R11, R8, R9, 1 ;  /* 0x3f800000080b7423 */ /* 0x001fc80000000009 */
[----:B------:R-:W-:-:S04]  /*0c30*/  FFMA R13, R8, R11, R8 ;  /* 0x0000000b080d7223 */ /* 0x000fc80000000008 */
[----:B------:R-:W-:-:S04]  /*0c40*/  FFMA R8, R0, R13, RZ ;  /* 0x0000000d00087223 */ /* 0x000fc800000000ff */
[----:B------:R-:W-:-:S04]  /*0c50*/  FFMA R11, R9, R8, R0 ;  /* 0x00000008090b7223 */ /* 0x000fc80000000000 */
[----:B------:R-:W-:-:S04]  /*0c60*/  FFMA R8, R13, R11, R8 ;  /* 0x0000000b0d087223 */ /* 0x000fc80000000008 */
[----:B------:R-:W-:-:S04]  /*0c70*/  FFMA R9, R9, R8, R0 ;  /* 0x0000000809097223 */ /* 0x000fc80000000000 */
[----:B------:R-:W-:-:S05]  /*0c80*/  FFMA R0, R13, R9, R8 ;  /* 0x000000090d007223 */ /* 0x000fca0000000008 */
[----:B------:R-:W-:-:S04]  /*0c90*/  SHF.R.U32.HI R5, RZ, 0x17, R0 ;  /* 0x00000017ff057819 */ /* 0x000fc80000011600 */
[----:B------:R-:W-:-:S05]  /*0ca0*/  LOP3.LUT R5, R5, 0xff, RZ, 0xc0, !PT ;  /* 0x000000ff05057812 */ /* 0x000fca00078ec0ff */
[----:B------:R-:W-:-:S04]  /*0cb0*/  IMAD.IADD R7, R5, 0x1, R6 ;  /* 0x0000000105077824 */ /* 0x000fc800078e0206 */
[----:B------:R-:W-:-:S05]  /*0cc0*/  VIADD R3, R7, 0xffffffff ;  /* 0xffffffff07037836 */ /* 0x000fca0000000000 */
[----:B------:R-:W-:-:S13]  /*0cd0*/  ISETP.GE.U32.AND P0, PT, R3, 0xfe, PT ;  /* 0x000000fe0300780c */ /* 0x000fda0003f06070 */
[----:B------:R-:W-:Y:S05]  /*0ce0*/  @!P0 BRA `(.L_x_21) ;  /* 0x0000000000808947 */ /* 0x000fea0003800000 */
[----:B------:R-:W-:-:S13]  /*0cf0*/  ISETP.GT.AND P0, PT, R7, 0xfe, PT ;  /* 0x000000fe0700780c */ /* 0x000fda0003f04270 */
[----:B------:R-:W-:Y:S05]  /*0d00*/  @P0 BRA `(.L_x_22) ;  /* 0x00000000006c0947 */ /* 0x000fea0003800000 */
[----:B------:R-:W-:-:S13]  /*0d10*/  ISETP.GE.AND P0, PT, R7, 0x1, PT ;  /* 0x000000010700780c */ /* 0x000fda0003f06270 */
[----:B------:R-:W-:Y:S05]  /*0d20*/  @P0 BRA `(.L_x_23) ;  /* 0x0000000000740947 */ /* 0x000fea0003800000 */
[----:B------:R-:W-:Y:S02]  /*0d30*/  ISETP.GE.AND P0, PT, R7, -0x18, PT ;  /* 0xffffffe80700780c */ /* 0x000fe40003f06270 */
[----:B------:R-:W-:-:S11]  /*0d40*/  LOP3.LUT R0, R0, 0x80000000, RZ, 0xc0, !PT ;  /* 0x8000000000007812 */ /* 0x000fd600078ec0ff */
[----:B------:R-:W-:Y:S05]  /*0d50*/  @!P0 BRA `(.L_x_23) ;  /* 0x0000000000688947 */ /* 0x000fea0003800000 */
[CCC-:B------:R-:W-:Y:S01]  /*0d60*/  FFMA.RZ R3, R13.reuse, R9.reuse, R8.reuse ;  /* 0x000000090d037223 */ /* 0x1c0fe2000000c008 */
[-CC-:B------:R-:W-:Y:S01]  /*0d70*/  FFMA.RM R6, R13, R9.reuse, R8.reuse ;  /* 0x000000090d067223 */ /* 0x180fe20000004008 */
[C---:B------:R-:W-:Y:S02]  /*0d80*/  ISETP.NE.AND P2, PT, R7.reuse, RZ, PT ;  /* 0x000000ff0700720c */ /* 0x040fe40003f45270 */
[----:B------:R-:W-:Y:S02]  /*0d90*/  ISETP.NE.AND P1, PT, R7, RZ, PT ;  /* 0x000000ff0700720c */ /* 0x000fe40003f25270 */
[----:B------:R-:W-:Y:S01]  /*0da0*/  LOP3.LUT R5, R3, 0x7fffff, RZ, 0xc0, !PT ;  /* 0x007fffff03057812 */ /* 0x000fe200078ec0ff */
[----:B------:R-:W-:Y:S01]  /*0db0*/  FFMA.RP R3, R13, R9, R8 ;  /* 0x000000090d037223 */ /* 0x000fe20000008008 */
[----:B------:R-:W-:Y:S01]  /*0dc0*/  IADD3 R8, PT, PT, R7, 0x20, RZ ;  /* 0x0000002007087810 */ /* 0x000fe20007ffe0ff */
[----:B------:R-:W-:Y:S01]  /*0dd0*/  IMAD.MOV R7, RZ, RZ, -R7 ;  /* 0x000000ffff077224 */ /* 0x000fe200078e0a07 */
[----:B------:R-:W-:-:S02]  /*0de0*/  LOP3.LUT R5, R5, 0x800000, RZ, 0xfc, !PT ;  /* 0x0080000005057812 */ /* 0x000fc400078efcff */
[----:B------:R-:W-:Y:S02]  /*0df0*/  FSETP.NEU.FTZ.AND P0, PT, R3, R6, PT ;  /* 0x000000060300720b */ /* 0x000fe40003f1d000 */
[----:B------:R-:W-:Y:S02]  /*0e00*/  SHF.L.U32 R8, R5, R8, RZ ;  /* 0x0000000805087219 */ /* 0x000fe400000006ff */
[----:B------:R-:W-:Y:S02]  /*0e10*/  SEL R6, R7, RZ, P2 ;  /* 0x000000ff07067207 */ /* 0x000fe40001000000 */
[----:B------:R-:W-:Y:S02]  /*0e20*/  ISETP.NE.AND P1, PT, R8, RZ, P1 ;  /* 0x000000ff0800720c */ /* 0x000fe40000f25270 */
[----:B------:R-:W-:Y:S02]  /*0e30*/  SHF.R.U32.HI R6, RZ, R6, R5 ;  /* 0x00000006ff067219 */ /* 0x000fe40000011605 */
[----:B------:R-:W-:-:S02]  /*0e40*/  PLOP3.LUT P0, PT, P0, P1, PT, 0xf8, 0x8f ;  /* 0x00000000008f781c */ /* 0x000fc40000703f70 */
[----:B------:R-:W-:Y:S02]  /*0e50*/  SHF.R.U32.HI R8, RZ, 0x1, R6 ;  /* 0x00000001ff087819 */ /* 0x000fe40000011606 */
[----:B------:R-:W-:-:S04]  /*0e60*/  SEL R3, RZ, 0x1, !P0 ;  /* 0x00000001ff037807 */ /* 0x000fc80004000000 */
[----:B------:R-:W-:-:S04]  /*0e70*/  LOP3.LUT R3, R3, 0x1, R8, 0xf8, !PT ;  /* 0x0000000103037812 */ /* 0x000fc800078ef808 */
[----:B------:R-:W-:-:S05]  /*0e80*/  LOP3.LUT R3, R3, R6, RZ, 0xc0, !PT ;  /* 0x0000000603037212 */ /* 0x000fca00078ec0ff */
[----:B------:R-:W-:-:S05]  /*0e90*/  IMAD.IADD R3, R8, 0x1, R3 ;  /* 0x0000000108037824 */ /* 0x000fca00078e0203 */
[----:B------:R-:W-:Y:S01]  /*0ea0*/  LOP3.LUT R0, R3, R0, RZ, 0xfc, !PT ;  /* 0x0000000003007212 */ /* 0x000fe200078efcff */
[----:B------:R-:W-:Y:S06]  /*0eb0*/  BRA `(.L_x_23) ;  /* 0x0000000000107947 */ /* 0x000fec0003800000 */
.L_x_22:
[----:B------:R-:W-:-:S04]  /*0ec0*/  LOP3.LUT R0, R0, 0x80000000, RZ, 0xc0, !PT ;  /* 0x8000000000007812 */ /* 0x000fc800078ec0ff */
[----:B------:R-:W-:Y:S01]  /*0ed0*/  LOP3.LUT R0, R0, 0x7f800000, RZ, 0xfc, !PT ;  /* 0x7f80000000007812 */ /* 0x000fe200078efcff */
[----:B------:R-:W-:Y:S06]  /*0ee0*/  BRA `(.L_x_23) ;  /* 0x0000000000047947 */ /* 0x000fec0003800000 */
.L_x_21:
[----:B------:R-:W-:-:S07]  /*0ef0*/  LEA R0, R6, R0, 0x17 ;  /* 0x0000000006007211 */ /* 0x000fce00078eb8ff */
.L_x_23:
[----:B------:R-:W-:Y:S05]  /*0f00*/  BSYNC.RECONVERGENT B2 ;  /* 0x0000000000027941 */ /* 0x000fea0003800200 */
.L_x_20:
[----:B------:R-:W-:Y:S05]  /*0f10*/  BRA `(.L_x_24) ;  /* 0x0000000000207947 */ /* 0x000fea0003800000 */
.L_x_19:
[----:B------:R-:W-:-:S04]  /*0f20*/  LOP3.LUT R0, R6, 0x80000000, R23, 0x48, !PT ;  /* 0x8000000006007812 */ /* 0x000fc800078e4817 */
[----:B------:R-:W-:Y:S01]  /*0f30*/  LOP3.LUT R0, R0, 0x7f800000, RZ, 0xfc, !PT ;  /* 0x7f80000000007812 */ /* 0x000fe200078efcff */
[----:B------:R-:W-:Y:S06]  /*0f40*/  BRA `(.L_x_24) ;  /* 0x0000000000147947 */ /* 0x000fec0003800000 */
.L_x_18:
[----:B------:R-:W-:Y:S01]  /*0f50*/  LOP3.LUT R0, R6, 0x80000000, R23, 0x48, !PT ;  /* 0x8000000006007812 */ /* 0x000fe200078e4817 */
[----:B------:R-:W-:Y:S06]  /*0f60*/  BRA `(.L_x_24) ;  /* 0x00000000000c7947 */ /* 0x000fec0003800000 */
.L_x_17:
[----:B------:R-:W0:Y:S01]  /*0f70*/  MUFU.RSQ R0, -QNAN ;  /* 0xffc0000000007908 */ /* 0x000e220000001400 */
[----:B------:R-:W-:Y:S05]  /*0f80*/  BRA `(.L_x_24) ;  /* 0x0000000000047947 */ /* 0x000fea0003800000 */
.L_x_16:
[----:B------:R-:W-:-:S07]  /*0f90*/  FADD.FTZ R0, R23, R0 ;  /* 0x0000000017007221 */ /* 0x000fce0000010000 */
.L_x_24:
[----:B------:R-:W-:Y:S05]  /*0fa0*/  BSYNC.RECONVERGENT B1 ;  /* 0x0000000000017941 */ /* 0x000fea0003800200 */
.L_x_14:
[----:B------:R-:W-:-:S04]  /*0fb0*/  IMAD.MOV.U32 R5, RZ, RZ, 0x0 ;  /* 0x00000000ff057424 */ /* 0x000fc800078e00ff */
[----:B0-----:R-:W-:Y:S05]  /*0fc0*/  RET.REL.NODEC R4 `(_Z12share_memoryPf) ;  /* 0xfffffff0040c7950 */ /* 0x001fea0003c3ffff */
.L_x_25:
[----:B------:R-:W-:-:S00]  /*0fd0*/  BRA `(.L_x_25) ;  /* 0xfffffffc00fc7947 */ /* 0x000fc0000383ffff */
[----:B------:R-:W-:-:S00]  /*0fe0*/  NOP ;  /* 0x0000000000007918 */ /* 0x000fc00000000000 */
        /* <DEDUP_REMOVED lines=9> */
.L_x_26:


//--------------------- .nv.global.init           --------------------------
	.section	.nv.global.init,"aw",@progbits
.nv.global.init:
	.type		$str$1,@object
	.size		$str$1,($str - $str$1)
$str$1:
        /*0000*/ 	.byte	0x0a, 0x00
	.type		$str,@object
	.size		$str,(.L_0 - $str)
$str:
        /*0002*/ 	.byte	0x25, 0x66, 0x0a, 0x00
.L_0:


//--------------------- .nv.shared._Z12share_memoryPf --------------------------
	.section	.nv.shared._Z12share_memoryPf,"aw",@nobits
	.sectionflags	@""
	.align	4
.nv.shared._Z12share_memoryPf:
	.zero		1064


//--------------------- .nv.shared.reserved.0     --------------------------
	.section	.nv.shared.reserved.0,"aw",@nobits
	.weak		__nv_reservedSMEM_offset_0_alias
	.size		__nv_reservedSMEM_offset_0_alias, 0, 64
	.other		__nv_reservedSMEM_offset_0_alias,@"STO_CUDA_RESERVED_SHARED STV_DEFAULT"
__nv_reservedSMEM_offset_0_alias:
	.zero		0
	.zero		64


//--------------------- .nv.constant0._Z12share_memoryPf --------------------------
	.section	.nv.constant0._Z12share_memoryPf,"a",@progbits
	.sectionflags	@""
	.align	4
.nv.constant0._Z12share_memoryPf:
	.zero		904


//--------------------- SYMBOLS --------------------------

	.type		.nv.reservedSmem.offset0,@object
	.size		.nv.reservedSmem.offset0,0x4
	.type		.nv.reservedSmem.cap,@object
	.size		.nv.reservedSmem.cap,0x4
	.type		vprintf,@function
